	.headerflags	@"EF_CUDA_TEXMODE_UNIFIED EF_CUDA_64BIT_ADDRESS EF_CUDA_ACCELERATORS EF_CUDA_SM90 EF_CUDA_VIRTUAL_SM(EF_CUDA_SM90)"
	.elftype	@"ET_EXEC"


//--------------------- .nv.info                  --------------------------
	.section	.nv.info,"",@"SHT_CUDA_INFO"
	.align	4


	//----- nvinfo : EIATTR_REGCOUNT
	.align		4
        /*0000*/ 	.byte	0x04, 0x2f
        /*0002*/ 	.short	(.L_1 - .L_0)
	.align		4
.L_0:
        /*0004*/ 	.word	index@(triton_poi_fused_convolution_18)
        /*0008*/ 	.word	0x0000000c


	//----- nvinfo : EIATTR_MIN_STACK_SIZE
	.align		4
.L_1:
        /*000c*/ 	.byte	0x04, 0x12
        /*000e*/ 	.short	(.L_3 - .L_2)
	.align		4
.L_2:
        /*0010*/ 	.word	index@(triton_poi_fused_convolution_18)
        /*0014*/ 	.word	0x00000000


	//----- nvinfo : EIATTR_FRAME_SIZE
	.align		4
.L_3:
        /*0018*/ 	.byte	0x04, 0x11
        /*001a*/ 	.short	(.L_5 - .L_4)
	.align		4
.L_4:
        /*001c*/ 	.word	index@(triton_poi_fused_convolution_18)
        /*0020*/ 	.word	0x00000000


	//----- nvinfo : EIATTR_MIN_STACK_SIZE
	.align		4
.L_5:
        /*0024*/ 	.byte	0x04, 0x12
        /*0026*/ 	.short	(.L_7 - .L_6)
	.align		4
.L_6:
        /*0028*/ 	.word	index@(triton_poi_fused_convolution_18)
        /*002c*/ 	.word	0x00000000
.L_7:


//--------------------- .nv.info.triton_poi_fused_convolution_18 --------------------------
	.section	.nv.info.triton_poi_fused_convolution_18,"",@"SHT_CUDA_INFO"
	.sectionflags	@""
	.align	4


	//----- nvinfo : EIATTR_CUDA_API_VERSION
	.align		4
        /*0000*/ 	.byte	0x04, 0x37
        /*0002*/ 	.short	(.L_9 - .L_8)
.L_8:
        /*0004*/ 	.word	0x0000007c


	//----- nvinfo : EIATTR_KPARAM_INFO
	.align		4
.L_9:
        /*0008*/ 	.byte	0x04, 0x17
        /*000a*/ 	.short	(.L_11 - .L_10)
.L_10:
        /*000c*/ 	.word	0x00000000
        /*0010*/ 	.short	0x0002
        /*0012*/ 	.short	0x0010
        /*0014*/ 	.byte	0x00, 0xf0, 0x11, 0x00


	//----- nvinfo : EIATTR_KPARAM_INFO
	.align		4
.L_11:
        /*0018*/ 	.byte	0x04, 0x17
        /*001a*/ 	.short	(.L_13 - .L_12)
.L_12:
        /*001c*/ 	.word	0x00000000
        /*0020*/ 	.short	0x0001
        /*0022*/ 	.short	0x0008
        /*0024*/ 	.byte	0x00, 0xf4, 0x21, 0x00


	//----- nvinfo : EIATTR_KPARAM_INFO
	.align		4
.L_13:
        /*0028*/ 	.byte	0x04, 0x17
        /*002a*/ 	.short	(.L_15 - .L_14)
.L_14:
        /*002c*/ 	.word	0x00000000
        /*0030*/ 	.short	0x0000
        /*0032*/ 	.short	0x0000
        /*0034*/ 	.byte	0x00, 0xf4, 0x21, 0x00


	//----- nvinfo : EIATTR_SPARSE_MMA_MASK
	.align		4
.L_15:
        /*0038*/ 	.byte	0x03, 0x50
        /*003a*/ 	.short	0x0000


	//----- nvinfo : EIATTR_MAXREG_COUNT
	.align		4
        /*003c*/ 	.byte	0x03, 0x1b
        /*003e*/ 	.short	0x00ff


	//----- nvinfo : EIATTR_EXIT_INSTR_OFFSETS
	.align		4
        /*0040*/ 	.byte	0x04, 0x1c
        /*0042*/ 	.short	(.L_17 - .L_16)


	//   ....[0]....
.L_16:
        /*0044*/ 	.word	0x00000170


	//----- nvinfo : EIATTR_REQNTID
	.align		4
.L_17:
        /*0048*/ 	.byte	0x04, 0x10
        /*004a*/ 	.short	(.L_19 - .L_18)
.L_18:
        /*004c*/ 	.word	0x00000100
        /*0050*/ 	.word	0x00000001
        /*0054*/ 	.word	0x00000001


	//----- nvinfo : EIATTR_CBANK_PARAM_SIZE
	.align		4
.L_19:
        /*0058*/ 	.byte	0x03, 0x19
        /*005a*/ 	.short	0x0014


	//----- nvinfo : EIATTR_PARAM_CBANK
	.align		4
        /*005c*/ 	.byte	0x04, 0x0a
        /*005e*/ 	.short	(.L_21 - .L_20)
	.align		4
.L_20:
        /*0060*/ 	.word	index@(.nv.constant0.triton_poi_fused_convolution_18)
        /*0064*/ 	.short	0x0210
        /*0066*/ 	.short	0x0014


	//----- nvinfo : EIATTR_SW_WAR
	.align		4
.L_21:
        /*0068*/ 	.byte	0x04, 0x36
        /*006a*/ 	.short	(.L_23 - .L_22)
.L_22:
        /*006c*/ 	.word	0x00000008
.L_23:


//--------------------- .nv.callgraph             --------------------------
	.section	.nv.callgraph,"",@"SHT_CUDA_CALLGRAPH"
	.align	4
	.sectionentsize	8
	.align		4
        /*0000*/ 	.word	0x00000000
	.align		4
        /*0004*/ 	.word	0xffffffff
	.align		4
        /*0008*/ 	.word	0x00000000
	.align		4
        /*000c*/ 	.word	0xfffffffe
	.align		4
        /*0010*/ 	.word	0x00000000
	.align		4
        /*0014*/ 	.word	0xfffffffd
	.align		4
        /*0018*/ 	.word	0x00000000
	.align		4
        /*001c*/ 	.word	0xfffffffc


//--------------------- .text.triton_poi_fused_convolution_18 --------------------------
	.section	.text.triton_poi_fused_convolution_18,"ax",@progbits
	.align	128
        .global         triton_poi_fused_convolution_18
        .type           triton_poi_fused_convolution_18,@function
        .size           triton_poi_fused_convolution_18,(.L_x_1 - triton_poi_fused_convolution_18)
        .other          triton_poi_fused_convolution_18,@"STO_CUDA_ENTRY STV_DEFAULT"
triton_poi_fused_convolution_18:
.text.triton_poi_fused_convolution_18:
[----:B------:R-:W-:Y:S01]  /*0000*/  LDC R1, c[0x0][0x28] ;  /* 0x00000a00ff017b82 */ /* 0x000fe20000000800 */
[----:B------:R-:W1:Y:S07]  /*0010*/  S2R R0, SR_TID.X ;  /* 0x0000000000007919 */ /* 0x000e6e0000002100 */
[----:B------:R-:W2:Y:S01]  /*0020*/  LDC.64 R4, c[0x0][0x218] ;  /* 0x00008600ff047b82 */ /* 0x000ea20000000a00 */
[----:B------:R-:W-:Y:S01]  /*0030*/  ULDC.64 UR4, c[0x0][0x208] ;  /* 0x0000820000047ab9 */ /* 0x000fe20000000a00 */
[----:B------:R-:W3:Y:S06]  /*0040*/  S2R R7, SR_CTAID.X ;  /* 0x0000000000077919 */ /* 0x000eec0000002500 */
[----:B------:R-:W4:Y:S01]  /*0050*/  LDC.64 R2, c[0x0][0x210] ;  /* 0x00008400ff027b82 */ /* 0x000f220000000a00 */
[----:B-1----:R-:W-:Y:S01]  /*0060*/  IMAD.SHL.U32 R0, R0, 0x2, RZ ;  /* 0x0000000200007824 */ /* 0x002fe200078e00ff */
[----:B---3--:R-:W-:-:S04]  /*0070*/  SHF.R.S32.HI R6, RZ, 0x16, R7 ;  /* 0x00000016ff067819 */ /* 0x008fc80000011407 */
[----:B------:R-:W-:Y:S02]  /*0080*/  LOP3.LUT R0, R0, 0x1fe, RZ, 0xc0, !PT ;  /* 0x000001fe00007812 */ /* 0x000fe400078ec0ff */
[----:B------:R-:W-:-:S03]  /*0090*/  SGXT R6, R6, 0x1 ;  /* 0x000000010606781a */ /* 0x000fc60000000200 */
[----:B------:R-:W-:-:S04]  /*00a0*/  IMAD R7, R7, 0x200, R0 ;  /* 0x0000020007077824 */ /* 0x000fc800078e0200 */
[----:B----4-:R-:W-:Y:S01]  /*00b0*/  IMAD.WIDE R2, R7, 0x4, R2 ;  /* 0x0000000407027825 */ /* 0x010fe200078e0202 */
[----:B------:R-:W-:-:S04]  /*00c0*/  LEA.HI R6, R6, R7, RZ, 0x8 ;  /* 0x0000000706067211 */ /* 0x000fc800078f40ff */
[----:B------:R-:W-:-:S04]  /*00d0*/  SHF.R.S32.HI R6, RZ, 0x8, R6 ;  /* 0x00000008ff067819 */ /* 0x000fc80000011406 */
[----:B------:R-:W-:-:S04]  /*00e0*/  LEA.HI R0, R6, R6, RZ, 0x8 ;  /* 0x0000000606007211 */ /* 0x000fc800078f40ff */
[----:B------:R-:W-:-:S05]  /*00f0*/  LOP3.LUT R9, R0, 0xffffff00, RZ, 0xc0, !PT ;  /* 0xffffff0000097812 */ /* 0x000fca00078ec0ff */
[----:B------:R-:W-:Y:S02]  /*0100*/  IMAD.IADD R9, R6, 0x1, -R9 ;  /* 0x0000000106097824 */ /* 0x000fe400078e0a09 */
[----:B------:R-:W3:Y:S02]  /*0110*/  LDG.E.64 R6, desc[UR4][R2.64] ;  /* 0x0000000402067981 */ /* 0x000ee4000c1e1b00 */
[----:B--2---:R-:W-:-:S06]  /*0120*/  IMAD.WIDE R4, R9, 0x4, R4 ;  /* 0x0000000409047825 */ /* 0x004fcc00078e0204 */
[----:B------:R-:W3:Y:S02]  /*0130*/  LDG.E.EL R4, desc[UR4][R4.64] ;  /* 0x0000000404047981 */ /* 0x000ee4000c2e1900 */
[--C-:B---3--:R-:W-:Y:S01]  /*0140*/  FADD R6, R6, R4.reuse ;  /* 0x0000000406067221 */ /* 0x108fe20000000000 */
[----:B------:R-:W-:-:S05]  /*0150*/  FADD R7, R7, R4 ;  /* 0x0000000407077221 */ /* 0x000fca0000000000 */
[----:B------:R-:W-:Y:S01]  /*0160*/  STG.E.64 desc[UR4][R2.64], R6 ;  /* 0x0000000602007986 */ /* 0x000fe2000c101b04 */
[----:B------:R-:W-:Y:S05]  /*0170*/  EXIT ;  /* 0x000000000000794d */ /* 0x000fea0003800000 */
.L_x_0:
[----:B------:R-:W-:-:S00]  /*0180*/  BRA `(.L_x_0) ;  /* 0xfffffffc00fc7947 */ /* 0x000fc0000383ffff */
[----:B------:R-:W-:-:S00]  /*0190*/  NOP ;  /* 0x0000000000007918 */ /* 0x000fc00000000000 */
        /* <DEDUP_REMOVED lines=14> */
.L_x_1:


//--------------------- .nv.constant0.triton_poi_fused_convolution_18 --------------------------
	.section	.nv.constant0.triton_poi_fused_convolution_18,"a",@progbits
	.sectionflags	@""
	.align	4
.nv.constant0.triton_poi_fused_convolution_18:
	.zero		548
